//
// Generated by NVIDIA NVVM Compiler
//
// Compiler Build ID: CL-36424714
// Cuda compilation tools, release 13.0, V13.0.88
// Based on NVVM 20.0.0
//

.version 9.0
.target sm_100
.address_size 64

	// .globl	_Z12mandelKernelffffiiPim

.visible .entry _Z12mandelKernelffffiiPim(
	.param .f32 _Z12mandelKernelffffiiPim_param_0,
	.param .f32 _Z12mandelKernelffffiiPim_param_1,
	.param .f32 _Z12mandelKernelffffiiPim_param_2,
	.param .f32 _Z12mandelKernelffffiiPim_param_3,
	.param .u32 _Z12mandelKernelffffiiPim_param_4,
	.param .u32 _Z12mandelKernelffffiiPim_param_5,
	.param .u64 .ptr .align 1 _Z12mandelKernelffffiiPim_param_6,
	.param .u64 _Z12mandelKernelffffiiPim_param_7
)
{
	.reg .pred 	%p<4>;
	.reg .b32 	%r<17>;
	.reg .b32 	%f<20>;
	.reg .b64 	%rd<8>;

	ld.param.f32 	%f9, [_Z12mandelKernelffffiiPim_param_0];
	ld.param.f32 	%f10, [_Z12mandelKernelffffiiPim_param_1];
	ld.param.f32 	%f11, [_Z12mandelKernelffffiiPim_param_2];
	ld.param.f32 	%f12, [_Z12mandelKernelffffiiPim_param_3];
	ld.param.u32 	%r6, [_Z12mandelKernelffffiiPim_param_5];
	ld.param.u64 	%rd1, [_Z12mandelKernelffffiiPim_param_6];
	ld.param.u64 	%rd2, [_Z12mandelKernelffffiiPim_param_7];
	mov.u32 	%r8, %ctaid.x;
	mov.u32 	%r9, %ntid.x;
	mov.u32 	%r10, %tid.x;
	mad.lo.s32 	%r1, %r8, %r9, %r10;
	mov.u32 	%r11, %ctaid.y;
	mov.u32 	%r12, %ntid.y;
	mov.u32 	%r13, %tid.y;
	mad.lo.s32 	%r2, %r11, %r12, %r13;
	cvt.rn.f32.s32 	%f13, %r1;
	fma.rn.f32 	%f1, %f11, %f13, %f9;
	cvt.rn.f32.u32 	%f14, %r2;
	fma.rn.f32 	%f2, %f12, %f14, %f10;
	setp.lt.s32 	%p1, %r6, 1;
	mov.b32 	%r16, 0;
	@%p1 bra 	$L__BB0_4;
	mov.b32 	%r15, 0;
	mov.f32 	%f18, %f2;
	mov.f32 	%f19, %f1;
$L__BB0_2:
	mul.f32 	%f5, %f19, %f19;
	mul.f32 	%f6, %f18, %f18;
	add.f32 	%f15, %f5, %f6;
	setp.gt.f32 	%p2, %f15, 0f40800000;
	mov.u32 	%r16, %r15;
	@%p2 bra 	$L__BB0_4;
	sub.f32 	%f16, %f5, %f6;
	add.f32 	%f17, %f19, %f19;
	add.f32 	%f19, %f1, %f16;
	fma.rn.f32 	%f18, %f17, %f18, %f2;
	add.s32 	%r15, %r15, 1;
	setp.ne.s32 	%p3, %r15, %r6;
	mov.u32 	%r16, %r6;
	@%p3 bra 	$L__BB0_2;
$L__BB0_4:
	cvta.to.global.u64 	%rd3, %rd1;
	cvt.u64.u32 	%rd4, %r2;
	mad.lo.s64 	%rd5, %rd2, %rd4, %rd3;
	mul.wide.s32 	%rd6, %r1, 4;
	add.s64 	%rd7, %rd5, %rd6;
	st.global.u32 	[%rd7], %r16;
	ret;

}


// ===== COMPILED SASS (sm_100) =====

	.target	sm_100

	.elftype	@"ET_EXEC"


//--------------------- .note.nv.tkinfo           --------------------------
	.section	.note.nv.tkinfo,"",@"SHT_NOTE"
	.sectionflags	@"SHF_NOTE_NV_TKINFO"
	.tkinfo
        /*0018*/ 	.word	0x00000002
        /*0030*/ 	.string	""
        /*0030*/ 	.string	"ptxas"
        /*0030*/ 	.string	"Cuda compilation tools, release 13.0, V13.0.88"
        /*0030*/ 	.string	"Build cuda_13.0.r13.0/compiler.36424714_0"
        /*0030*/ 	.string	"-arch sm_100 -m 64 "



//--------------------- .note.nv.cuinfo           --------------------------
	.section	.note.nv.cuinfo,"",@"SHT_NOTE"
	.sectionflags	@"SHF_NOTE_NV_CUINFO"
        /*0018*/ 	.short	0x0002
        /*001a*/ 	.short	0x0064
        /*001c*/ 	.short	0x0082
	.zero		2


//--------------------- .nv.info                  --------------------------
	.section	.nv.info,"",@"SHT_CUDA_INFO"
	.align	4


	//----- nvinfo : EIATTR_REGCOUNT
	.align		4
        /*0000*/ 	.byte	0x04, 0x2f
        /*0002*/ 	.short	(.L_1 - .L_0)
	.align		4
.L_0:
        /*0004*/ 	.word	index@(_Z12mandelKernelffffiiPim)
        /*0008*/ 	.word	0x00000012


	//----- nvinfo : EIATTR_FRAME_SIZE
	.align		4
.L_1:
        /*000c*/ 	.byte	0x04, 0x11
        /*000e*/ 	.short	(.L_3 - .L_2)
	.align		4
.L_2:
        /*0010*/ 	.word	index@(_Z12mandelKernelffffiiPim)
        /*0014*/ 	.word	0x00000000


	//----- nvinfo : EIATTR_MIN_STACK_SIZE
	.align		4
.L_3:
        /*0018*/ 	.byte	0x04, 0x12
        /*001a*/ 	.short	(.L_5 - .L_4)
	.align		4
.L_4:
        /*001c*/ 	.word	index@(_Z12mandelKernelffffiiPim)
        /*0020*/ 	.word	0x00000000
.L_5:


//--------------------- .nv.compat                --------------------------
	.section	.nv.compat,"",@"SHT_CUDA_COMPAT_INFO"
	.align	4
        /*0000*/ 	.byte	0x02, 0x09, 0x00, 0x00, 0x02, 0x02, 0x01, 0x00, 0x02, 0x05, 0x05, 0x00, 0x03, 0x07, 0x01, 0x01
        /*0010*/ 	.byte	0x02, 0x03, 0x00, 0x00, 0x02, 0x06, 0x01, 0x00, 0x04, 0x0b, 0x08, 0x00, 0x01, 0x00, 0x00, 0x00
        /*0020*/ 	.byte	0x00, 0x00, 0x00, 0x00


//--------------------- .nv.info._Z12mandelKernelffffiiPim --------------------------
	.section	.nv.info._Z12mandelKernelffffiiPim,"",@"SHT_CUDA_INFO"
	.sectionflags	@""
	.align	4


	//----- nvinfo : EIATTR_CUDA_API_VERSION
	.align		4
        /*0000*/ 	.byte	0x04, 0x37
        /*0002*/ 	.short	(.L_7 - .L_6)
.L_6:
        /*0004*/ 	.word	0x00000082


	//----- nvinfo : EIATTR_KPARAM_INFO
	.align		4
.L_7:
        /*0008*/ 	.byte	0x04, 0x17
        /*000a*/ 	.short	(.L_9 - .L_8)
.L_8:
        /*000c*/ 	.word	0x00000000
        /*0010*/ 	.short	0x0007
        /*0012*/ 	.short	0x0020
        /*0014*/ 	.byte	0x00, 0xf0, 0x21, 0x00


	//----- nvinfo : EIATTR_KPARAM_INFO
	.align		4
.L_9:
        /*0018*/ 	.byte	0x04, 0x17
        /*001a*/ 	.short	(.L_11 - .L_10)
.L_10:
        /*001c*/ 	.word	0x00000000
        /*0020*/ 	.short	0x0006
        /*0022*/ 	.short	0x0018
        /*0024*/ 	.byte	0x00, 0xf5, 0x21, 0x00


	//----- nvinfo : EIATTR_KPARAM_INFO
	.align		4
.L_11:
        /*0028*/ 	.byte	0x04, 0x17
        /*002a*/ 	.short	(.L_13 - .L_12)
.L_12:
        /*002c*/ 	.word	0x00000000
        /*0030*/ 	.short	0x0005
        /*0032*/ 	.short	0x0014
        /*0034*/ 	.byte	0x00, 0xf0, 0x11, 0x00


	//----- nvinfo : EIATTR_KPARAM_INFO
	.align		4
.L_13:
        /*0038*/ 	.byte	0x04, 0x17
        /*003a*/ 	.short	(.L_15 - .L_14)
.L_14:
        /*003c*/ 	.word	0x00000000
        /*0040*/ 	.short	0x0004
        /*0042*/ 	.short	0x0010
        /*0044*/ 	.byte	0x00, 0xf0, 0x11, 0x00


	//----- nvinfo : EIATTR_KPARAM_INFO
	.align		4
.L_15:
        /*0048*/ 	.byte	0x04, 0x17
        /*004a*/ 	.short	(.L_17 - .L_16)
.L_16:
        /*004c*/ 	.word	0x00000000
        /*0050*/ 	.short	0x0003
        /*0052*/ 	.short	0x000c
        /*0054*/ 	.byte	0x00, 0xf0, 0x11, 0x00


	//----- nvinfo : EIATTR_KPARAM_INFO
	.align		4
.L_17:
        /*0058*/ 	.byte	0x04, 0x17
        /*005a*/ 	.short	(.L_19 - .L_18)
.L_18:
        /*005c*/ 	.word	0x00000000
        /*0060*/ 	.short	0x0002
        /*0062*/ 	.short	0x0008
        /*0064*/ 	.byte	0x00, 0xf0, 0x11, 0x00


	//----- nvinfo : EIATTR_KPARAM_INFO
	.align		4
.L_19:
        /*0068*/ 	.byte	0x04, 0x17
        /*006a*/ 	.short	(.L_21 - .L_20)
.L_20:
        /*006c*/ 	.word	0x00000000
        /*0070*/ 	.short	0x0001
        /*0072*/ 	.short	0x0004
        /*0074*/ 	.byte	0x00, 0xf0, 0x11, 0x00


	//----- nvinfo : EIATTR_KPARAM_INFO
	.align		4
.L_21:
        /*0078*/ 	.byte	0x04, 0x17
        /*007a*/ 	.short	(.L_23 - .L_22)
.L_22:
        /*007c*/ 	.word	0x00000000
        /*0080*/ 	.short	0x0000
        /*0082*/ 	.short	0x0000
        /*0084*/ 	.byte	0x00, 0xf0, 0x11, 0x00


	//----- nvinfo : EIATTR_SPARSE_MMA_MASK
	.align		4
.L_23:
        /*0088*/ 	.byte	0x03, 0x50
        /*008a*/ 	.short	0x0000


	//----- nvinfo : EIATTR_MAXREG_COUNT
	.align		4
        /*008c*/ 	.byte	0x03, 0x1b
        /*008e*/ 	.short	0x00ff


	//----- nvinfo : EIATTR_MERCURY_ISA_VERSION
	.align		4
        /*0090*/ 	.byte	0x03, 0x5f
        /*0092*/ 	.short	0x0101


	//----- nvinfo : EIATTR_VRC_CTA_INIT_COUNT
	.align		4
        /*0094*/ 	.byte	0x02, 0x4a
	.zero		1
	.zero		1


	//----- nvinfo : EIATTR_EXIT_INSTR_OFFSETS
	.align		4
        /*0098*/ 	.byte	0x04, 0x1c
        /*009a*/ 	.short	(.L_25 - .L_24)


	//   ....[0]....
.L_24:
        /*009c*/ 	.word	0x000002e0


	//----- nvinfo : EIATTR_CRS_STACK_SIZE
	.align		4
.L_25:
        /*00a0*/ 	.byte	0x04, 0x1e
        /*00a2*/ 	.short	(.L_27 - .L_26)
.L_26:
        /*00a4*/ 	.word	0x00000000


	//----- nvinfo : EIATTR_CBANK_PARAM_SIZE
	.align		4
.L_27:
        /*00a8*/ 	.byte	0x03, 0x19
        /*00aa*/ 	.short	0x0028


	//----- nvinfo : EIATTR_PARAM_CBANK
	.align		4
        /*00ac*/ 	.byte	0x04, 0x0a
        /*00ae*/ 	.short	(.L_29 - .L_28)
	.align		4
.L_28:
        /*00b0*/ 	.word	index@(.nv.constant0._Z12mandelKernelffffiiPim)
        /*00b4*/ 	.short	0x0380
        /*00b6*/ 	.short	0x0028


	//----- nvinfo : EIATTR_SW_WAR
	.align		4
.L_29:
        /*00b8*/ 	.byte	0x04, 0x36
        /*00ba*/ 	.short	(.L_31 - .L_30)
.L_30:
        /*00bc*/ 	.word	0x00000008
.L_31:


//--------------------- .nv.callgraph             --------------------------
	.section	.nv.callgraph,"",@"SHT_CUDA_CALLGRAPH"
	.align	4
	.sectionentsize	8
	.align		4
        /*0000*/ 	.word	0x00000000
	.align		4
        /*0004*/ 	.word	0xffffffff
	.align		4
        /*0008*/ 	.word	0x00000000
	.align		4
        /*000c*/ 	.word	0xfffffffe
	.align		4
        /*0010*/ 	.word	0x00000000
	.align		4
        /*0014*/ 	.word	0xfffffffd
	.align		4
        /*0018*/ 	.word	0x00000000
	.align		4
        /*001c*/ 	.word	0xfffffffc


//--------------------- .text._Z12mandelKernelffffiiPim --------------------------
	.section	.text._Z12mandelKernelffffiiPim,"ax",@progbits
	.align	128
        .global         _Z12mandelKernelffffiiPim
        .type           _Z12mandelKernelffffiiPim,@function
        .size           _Z12mandelKernelffffiiPim,(.L_x_4 - _Z12mandelKernelffffiiPim)
        .other          _Z12mandelKernelffffiiPim,@"STO_CUDA_ENTRY STV_DEFAULT"
_Z12mandelKernelffffiiPim:
.text._Z12mandelKernelffffiiPim:
[----:B------:R-:W-:Y:S01]  /*0000*/  LDC R1, c[0x0][0x37c] ;  /* 0x0000df00ff017b82 */ /* 0x000fe20000000800 */
[----:B------:R-:W0:Y:S07]  /*0010*/  S2R R2, SR_TID.Y ;  /* 0x0000000000027919 */ /* 0x000e2e0000002200 */
[----:B------:R-:W1:Y:S01]  /*0020*/  LDC R5, c[0x0][0x360] ;  /* 0x0000d800ff057b82 */ /* 0x000e620000000800 */
[----:B------:R-:W2:Y:S01]  /*0030*/  LDCU UR6, c[0x0][0x394] ;  /* 0x00007280ff0677ac */ /* 0x000ea20008000800 */
[----:B------:R-:W1:Y:S06]  /*0040*/  S2R R0, SR_TID.X ;  /* 0x0000000000007919 */ /* 0x000e6c0000002100 */
[----:B------:R-:W0:Y:S08]  /*0050*/  S2UR UR5, SR_CTAID.Y ;  /* 0x00000000000579c3 */ /* 0x000e300000002600 */
[----:B------:R-:W0:Y:S01]  /*0060*/  LDC R7, c[0x0][0x364] ;  /* 0x0000d900ff077b82 */ /* 0x000e220000000800 */
[----:B--2---:R-:W-:-:S07]  /*0070*/  UISETP.GE.AND UP0, UPT, UR6, 0x1, UPT ;  /* 0x000000010600788c */ /* 0x004fce000bf06270 */
[----:B------:R-:W1:Y:S08]  /*0080*/  S2UR UR4, SR_CTAID.X ;  /* 0x00000000000479c3 */ /* 0x000e700000002500 */
[----:B------:R-:W2:Y:S08]  /*0090*/  LDC.64 R10, c[0x0][0x380] ;  /* 0x0000e000ff0a7b82 */ /* 0x000eb00000000a00 */
[----:B------:R-:W2:Y:S01]  /*00a0*/  LDC.64 R8, c[0x0][0x388] ;  /* 0x0000e200ff087b82 */ /* 0x000ea20000000a00 */
[----:B0-----:R-:W-:-:S02]  /*00b0*/  IMAD R7, R7, UR5, R2 ;  /* 0x0000000507077c24 */ /* 0x001fc4000f8e0202 */
[----:B-1----:R-:W-:-:S03]  /*00c0*/  IMAD R5, R5, UR4, R0 ;  /* 0x0000000405057c24 */ /* 0x002fc6000f8e0200 */
[----:B------:R-:W-:Y:S01]  /*00d0*/  I2FP.F32.U32 R0, R7 ;  /* 0x0000000700007245 */ /* 0x000fe20000201000 */
[----:B------:R-:W0:Y:S01]  /*00e0*/  LDCU.64 UR4, c[0x0][0x358] ;  /* 0x00006b00ff0477ac */ /* 0x000e220008000a00 */
[----:B------:R-:W-:-:S03]  /*00f0*/  I2FP.F32.S32 R3, R5 ;  /* 0x0000000500037245 */ /* 0x000fc60000201400 */
[----:B--2---:R-:W-:Y:S01]  /*0100*/  FFMA R0, R0, R9, R11 ;  /* 0x0000000900007223 */ /* 0x004fe2000000000b */
[----:B------:R-:W-:Y:S02]  /*0110*/  HFMA2 R9, -RZ, RZ, 0, 0 ;  /* 0x00000000ff097431 */ /* 0x000fe400000001ff */
[----:B------:R-:W-:Y:S01]  /*0120*/  FFMA R3, R3, R8, R10 ;  /* 0x0000000803037223 */ /* 0x000fe2000000000a */
[----:B0-----:R-:W-:Y:S06]  /*0130*/  BRA.U !UP0, `(.L_x_0) ;  /* 0x0000000108507547 */ /* 0x001fec000b800000 */
[----:B------:R-:W-:Y:S01]  /*0140*/  BSSY.RECONVERGENT B0, `(.L_x_0) ;  /* 0x0000013000007945 */ /* 0x000fe20003800200 */
[----:B------:R-:W-:Y:S01]  /*0150*/  MOV R9, RZ ;  /* 0x000000ff00097202 */ /* 0x000fe20000000f00 */
[----:B------:R-:W0:Y:S01]  /*0160*/  LDCU UR8, c[0x0][0x394] ;  /* 0x00007280ff0877ac */ /* 0x000e220008000800 */
[----:B------:R-:W-:Y:S02]  /*0170*/  MOV R11, R0 ;  /* 0x00000000000b7202 */ /* 0x000fe40000000f00 */
[----:B------:R-:W-:Y:S01]  /*0180*/  MOV R2, R3 ;  /* 0x0000000300027202 */ /* 0x000fe20000000f00 */
[----:B------:R-:W1:Y:S06]  /*0190*/  LDCU UR9, c[0x0][0x394] ;  /* 0x00007280ff0977ac */ /* 0x000e6c0008000800 */
.L_x_2:
[----:B------:R-:W-:Y:S01]  /*01a0*/  FMUL R4, R2, R2 ;  /* 0x0000000202047220 */ /* 0x000fe20000400000 */
[----:B------:R-:W-:-:S04]  /*01b0*/  FMUL R15, R11, R11 ;  /* 0x0000000b0b0f7220 */ /* 0x000fc80000400000 */
[----:B------:R-:W-:-:S05]  /*01c0*/  FADD R6, R4, R15 ;  /* 0x0000000f04067221 */ /* 0x000fca0000000000 */
[----:B------:R-:W-:-:S13]  /*01d0*/  FSETP.GT.AND P0, PT, R6, 4, PT ;  /* 0x408000000600780b */ /* 0x000fda0003f04000 */
[----:B------:R-:W-:Y:S05]  /*01e0*/  @P0 BRA `(.L_x_1) ;  /* 0x0000000000200947 */ /* 0x000fea0003800000 */
[----:B------:R-:W-:Y:S01]  /*01f0*/  IADD3 R9, PT, PT, R9, 0x1, RZ ;  /* 0x0000000109097810 */ /* 0x000fe20007ffe0ff */
[----:B------:R-:W-:Y:S01]  /*0200*/  FADD R13, R2, R2 ;  /* 0x00000002020d7221 */ /* 0x000fe20000000000 */
[----:B------:R-:W-:Y:S02]  /*0210*/  FADD R2, R4, -R15 ;  /* 0x8000000f04027221 */ /* 0x000fe40000000000 */
[----:B-1----:R-:W-:Y:S01]  /*0220*/  ISETP.NE.AND P0, PT, R9, UR9, PT ;  /* 0x0000000909007c0c */ /* 0x002fe2000bf05270 */
[----:B------:R-:W-:Y:S01]  /*0230*/  FFMA R11, R13, R11, R0 ;  /* 0x0000000b0d0b7223 */ /* 0x000fe20000000000 */
[----:B------:R-:W-:-:S11]  /*0240*/  FADD R2, R3, R2 ;  /* 0x0000000203027221 */ /* 0x000fd60000000000 */
[----:B------:R-:W-:Y:S05]  /*0250*/  @P0 BRA `(.L_x_2) ;  /* 0xfffffffc00d00947 */ /* 0x000fea000383ffff */
[----:B0-----:R-:W-:-:S07]  /*0260*/  MOV R9, UR8 ;  /* 0x0000000800097c02 */ /* 0x001fce0008000f00 */
.L_x_1:
[----:B01----:R-:W-:Y:S05]  /*0270*/  BSYNC.RECONVERGENT B0 ;  /* 0x0000000000007941 */ /* 0x003fea0003800200 */
.L_x_0:
[----:B------:R-:W0:Y:S01]  /*0280*/  LDC.64 R2, c[0x0][0x398] ;  /* 0x0000e600ff027b82 */ /* 0x000e220000000a00 */
[----:B------:R-:W0:Y:S02]  /*0290*/  LDCU.64 UR6, c[0x0][0x3a0] ;  /* 0x00007400ff0677ac */ /* 0x000e240008000a00 */
[----:B0-----:R-:W-:-:S04]  /*02a0*/  IMAD.WIDE.U32 R2, R7, UR6, R2 ;  /* 0x0000000607027c25 */ /* 0x001fc8000f8e0002 */
[----:B------:R-:W-:Y:S02]  /*02b0*/  IMAD R3, R7, UR7, R3 ;  /* 0x0000000707037c24 */ /* 0x000fe4000f8e0203 */
[----:B------:R-:W-:-:S05]  /*02c0*/  IMAD.WIDE R2, R5, 0x4, R2 ;  /* 0x0000000405027825 */ /* 0x000fca00078e0202 */
[----:B------:R-:W-:Y:S01]  /*02d0*/  STG.E desc[UR4][R2.64], R9 ;  /* 0x0000000902007986 */ /* 0x000fe2000c101904 */
[----:B------:R-:W-:Y:S05]  /*02e0*/  EXIT ;  /* 0x000000000000794d */ /* 0x000fea0003800000 */
.L_x_3:
[----:B------:R-:W-:-:S00]  /*02f0*/  BRA `(.L_x_3) ;  /* 0xfffffffc00fc7947 */ /* 0x000fc0000383ffff */
[----:B------:R-:W-:-:S00]  /*0300*/  NOP ;  /* 0x0000000000007918 */ /* 0x000fc00000000000 */
[----:B------:R-:W-:-:S00]  /*0310*/  NOP ;  /* 0x0000000000007918 */ /* 0x000fc00000000000 */
[----:B------:R-:W-:-:S00]  /*0320*/  NOP ;  /* 0x0000000000007918 */ /* 0x000fc00000000000 */
[----:B------:R-:W-:-:S00]  /*0330*/  NOP ;  /* 0x0000000000007918 */ /* 0x000fc00000000000 */
[----:B------:R-:W-:-:S00]  /*0340*/  NOP ;  /* 0x0000000000007918 */ /* 0x000fc00000000000 */
[----:B------:R-:W-:-:S00]  /*0350*/  NOP ;  /* 0x0000000000007918 */ /* 0x000fc00000000000 */
[----:B------:R-:W-:-:S00]  /*0360*/  NOP ;  /* 0x0000000000007918 */ /* 0x000fc00000000000 */
[----:B------:R-:W-:-:S00]  /*0370*/  NOP ;  /* 0x0000000000007918 */ /* 0x000fc00000000000 */
.L_x_4:


//--------------------- .nv.shared.reserved.0     --------------------------
	.section	.nv.shared.reserved.0,"aw",@nobits
	.weak		__nv_reservedSMEM_offset_0_alias
	.size		__nv_reservedSMEM_offset_0_alias, 0, 64
	.other		__nv_reservedSMEM_offset_0_alias,@"STO_CUDA_RESERVED_SHARED STV_DEFAULT"
__nv_reservedSMEM_offset_0_alias:
	.zero		0
	.zero		64


//--------------------- .nv.constant0._Z12mandelKernelffffiiPim --------------------------
	.section	.nv.constant0._Z12mandelKernelffffiiPim,"a",@progbits
	.sectionflags	@""
	.align	4
.nv.constant0._Z12mandelKernelffffiiPim:
	.zero		936


//--------------------- SYMBOLS --------------------------

	.type		.nv.reservedSmem.offset0,@object
	.size		.nv.reservedSmem.offset0,0x4
